	.headerflags	@"EF_CUDA_TEXMODE_UNIFIED EF_CUDA_64BIT_ADDRESS EF_CUDA_ACCELERATORS EF_CUDA_SM90 EF_CUDA_VIRTUAL_SM(EF_CUDA_SM90)"
	.elftype	@"ET_EXEC"


//--------------------- .nv.info                  --------------------------
	.section	.nv.info,"",@"SHT_CUDA_INFO"
	.align	4


	//----- nvinfo : EIATTR_REGCOUNT
	.align		4
        /*0000*/ 	.byte	0x04, 0x2f
        /*0002*/ 	.short	(.L_1 - .L_0)
	.align		4
.L_0:
        /*0004*/ 	.word	index@(triton_poi_fused_convolution_relu_2)
        /*0008*/ 	.word	0x0000000c


	//----- nvinfo : EIATTR_MIN_STACK_SIZE
	.align		4
.L_1:
        /*000c*/ 	.byte	0x04, 0x12
        /*000e*/ 	.short	(.L_3 - .L_2)
	.align		4
.L_2:
        /*0010*/ 	.word	index@(triton_poi_fused_convolution_relu_2)
        /*0014*/ 	.word	0x00000000


	//----- nvinfo : EIATTR_FRAME_SIZE
	.align		4
.L_3:
        /*0018*/ 	.byte	0x04, 0x11
        /*001a*/ 	.short	(.L_5 - .L_4)
	.align		4
.L_4:
        /*001c*/ 	.word	index@(triton_poi_fused_convolution_relu_2)
        /*0020*/ 	.word	0x00000000


	//----- nvinfo : EIATTR_MIN_STACK_SIZE
	.align		4
.L_5:
        /*0024*/ 	.byte	0x04, 0x12
        /*0026*/ 	.short	(.L_7 - .L_6)
	.align		4
.L_6:
        /*0028*/ 	.word	index@(triton_poi_fused_convolution_relu_2)
        /*002c*/ 	.word	0x00000000
.L_7:


//--------------------- .nv.info.triton_poi_fused_convolution_relu_2 --------------------------
	.section	.nv.info.triton_poi_fused_convolution_relu_2,"",@"SHT_CUDA_INFO"
	.sectionflags	@""
	.align	4


	//----- nvinfo : EIATTR_CUDA_API_VERSION
	.align		4
        /*0000*/ 	.byte	0x04, 0x37
        /*0002*/ 	.short	(.L_9 - .L_8)
.L_8:
        /*0004*/ 	.word	0x0000007c


	//----- nvinfo : EIATTR_KPARAM_INFO
	.align		4
.L_9:
        /*0008*/ 	.byte	0x04, 0x17
        /*000a*/ 	.short	(.L_11 - .L_10)
.L_10:
        /*000c*/ 	.word	0x00000000
        /*0010*/ 	.short	0x0002
        /*0012*/ 	.short	0x0010
        /*0014*/ 	.byte	0x00, 0xf0, 0x11, 0x00


	//----- nvinfo : EIATTR_KPARAM_INFO
	.align		4
.L_11:
        /*0018*/ 	.byte	0x04, 0x17
        /*001a*/ 	.short	(.L_13 - .L_12)
.L_12:
        /*001c*/ 	.word	0x00000000
        /*0020*/ 	.short	0x0001
        /*0022*/ 	.short	0x0008
        /*0024*/ 	.byte	0x00, 0xf4, 0x21, 0x00


	//----- nvinfo : EIATTR_KPARAM_INFO
	.align		4
.L_13:
        /*0028*/ 	.byte	0x04, 0x17
        /*002a*/ 	.short	(.L_15 - .L_14)
.L_14:
        /*002c*/ 	.word	0x00000000
        /*0030*/ 	.short	0x0000
        /*0032*/ 	.short	0x0000
        /*0034*/ 	.byte	0x00, 0xf4, 0x21, 0x00


	//----- nvinfo : EIATTR_SPARSE_MMA_MASK
	.align		4
.L_15:
        /*0038*/ 	.byte	0x03, 0x50
        /*003a*/ 	.short	0x0000


	//----- nvinfo : EIATTR_MAXREG_COUNT
	.align		4
        /*003c*/ 	.byte	0x03, 0x1b
        /*003e*/ 	.short	0x00ff


	//----- nvinfo : EIATTR_EXIT_INSTR_OFFSETS
	.align		4
        /*0040*/ 	.byte	0x04, 0x1c
        /*0042*/ 	.short	(.L_17 - .L_16)


	//   ....[0]....
.L_16:
        /*0044*/ 	.word	0x00000170


	//----- nvinfo : EIATTR_REQNTID
	.align		4
.L_17:
        /*0048*/ 	.byte	0x04, 0x10
        /*004a*/ 	.short	(.L_19 - .L_18)
.L_18:
        /*004c*/ 	.word	0x00000080
        /*0050*/ 	.word	0x00000001
        /*0054*/ 	.word	0x00000001


	//----- nvinfo : EIATTR_CBANK_PARAM_SIZE
	.align		4
.L_19:
        /*0058*/ 	.byte	0x03, 0x19
        /*005a*/ 	.short	0x0014


	//----- nvinfo : EIATTR_PARAM_CBANK
	.align		4
        /*005c*/ 	.byte	0x04, 0x0a
        /*005e*/ 	.short	(.L_21 - .L_20)
	.align		4
.L_20:
        /*0060*/ 	.word	index@(.nv.constant0.triton_poi_fused_convolution_relu_2)
        /*0064*/ 	.short	0x0210
        /*0066*/ 	.short	0x0014


	//----- nvinfo : EIATTR_SW_WAR
	.align		4
.L_21:
        /*0068*/ 	.byte	0x04, 0x36
        /*006a*/ 	.short	(.L_23 - .L_22)
.L_22:
        /*006c*/ 	.word	0x00000008
.L_23:


//--------------------- .nv.callgraph             --------------------------
	.section	.nv.callgraph,"",@"SHT_CUDA_CALLGRAPH"
	.align	4
	.sectionentsize	8
	.align		4
        /*0000*/ 	.word	0x00000000
	.align		4
        /*0004*/ 	.word	0xffffffff
	.align		4
        /*0008*/ 	.word	0x00000000
	.align		4
        /*000c*/ 	.word	0xfffffffe
	.align		4
        /*0010*/ 	.word	0x00000000
	.align		4
        /*0014*/ 	.word	0xfffffffd
	.align		4
        /*0018*/ 	.word	0x00000000
	.align		4
        /*001c*/ 	.word	0xfffffffc


//--------------------- .text.triton_poi_fused_convolution_relu_2 --------------------------
	.section	.text.triton_poi_fused_convolution_relu_2,"ax",@progbits
	.align	128
        .global         triton_poi_fused_convolution_relu_2
        .type           triton_poi_fused_convolution_relu_2,@function
        .size           triton_poi_fused_convolution_relu_2,(.L_x_1 - triton_poi_fused_convolution_relu_2)
        .other          triton_poi_fused_convolution_relu_2,@"STO_CUDA_ENTRY STV_DEFAULT"
triton_poi_fused_convolution_relu_2:
.text.triton_poi_fused_convolution_relu_2:
[----:B------:R-:W-:Y:S01]  /*0000*/  LDC R1, c[0x0][0x28] ;  /* 0x00000a00ff017b82 */ /* 0x000fe20000000800 */
[----:B------:R-:W1:Y:S07]  /*0010*/  S2R R0, SR_TID.X ;  /* 0x0000000000007919 */ /* 0x000e6e0000002100 */
[----:B------:R-:W2:Y:S01]  /*0020*/  LDC.64 R2, c[0x0][0x210] ;  /* 0x00008400ff027b82 */ /* 0x000ea20000000a00 */
[----:B------:R-:W-:Y:S01]  /*0030*/  ULDC.64 UR4, c[0x0][0x208] ;  /* 0x0000820000047ab9 */ /* 0x000fe20000000a00 */
[----:B------:R-:W3:Y:S01]  /*0040*/  S2R R7, SR_CTAID.X ;  /* 0x0000000000077919 */ /* 0x000ee20000002500 */
[----:B-1----:R-:W-:-:S02]  /*0050*/  LOP3.LUT R0, R0, 0x7f, RZ, 0xc0, !PT ;  /* 0x0000007f00007812 */ /* 0x002fc400078ec0ff */
[----:B---3--:R-:W-:-:S03]  /*0060*/  SHF.R.S32.HI R4, RZ, 0x18, R7 ;  /* 0x00000018ff047819 */ /* 0x008fc60000011407 */
[----:B------:R-:W-:Y:S01]  /*0070*/  IMAD R7, R7, 0x80, R0 ;  /* 0x0000008007077824 */ /* 0x000fe200078e0200 */
[----:B------:R-:W-:-:S03]  /*0080*/  SGXT R0, R4, 0x1 ;  /* 0x000000010400781a */ /* 0x000fc60000000200 */
[----:B--2---:R-:W-:Y:S01]  /*0090*/  IMAD.WIDE R2, R7, 0x4, R2 ;  /* 0x0000000407027825 */ /* 0x004fe200078e0202 */
[----:B------:R-:W1:Y:S01]  /*00a0*/  LDC.64 R4, c[0x0][0x218] ;  /* 0x00008600ff047b82 */ /* 0x000e620000000a00 */
[----:B------:R-:W-:-:S04]  /*00b0*/  LEA.HI R0, R0, R7, RZ, 0x6 ;  /* 0x0000000700007211 */ /* 0x000fc800078f30ff */
[----:B------:R-:W-:-:S04]  /*00c0*/  SHF.R.S32.HI R0, RZ, 0x6, R0 ;  /* 0x00000006ff007819 */ /* 0x000fc80000011400 */
[----:B------:R-:W-:-:S04]  /*00d0*/  LEA.HI R6, R0, R0, RZ, 0x7 ;  /* 0x0000000000067211 */ /* 0x000fc800078f38ff */
[----:B------:R-:W-:-:S05]  /*00e0*/  LOP3.LUT R9, R6, 0xffffff80, RZ, 0xc0, !PT ;  /* 0xffffff8006097812 */ /* 0x000fca00078ec0ff */
[----:B------:R-:W-:Y:S02]  /*00f0*/  IMAD.IADD R9, R0, 0x1, -R9 ;  /* 0x0000000100097824 */ /* 0x000fe400078e0a09 */
[----:B------:R-:W2:Y:S02]  /*0100*/  LDG.E R0, desc[UR4][R2.64] ;  /* 0x0000000402007981 */ /* 0x000ea4000c1e1900 */
[----:B-1----:R-:W-:-:S06]  /*0110*/  IMAD.WIDE R4, R9, 0x4, R4 ;  /* 0x0000000409047825 */ /* 0x002fcc00078e0204 */
[----:B------:R-:W2:Y:S02]  /*0120*/  LDG.E.EL R5, desc[UR4][R4.64] ;  /* 0x0000000404057981 */ /* 0x000ea4000c2e1900 */
[C---:B--2---:R-:W-:Y:S01]  /*0130*/  FADD R6, R0.reuse, R5 ;  /* 0x0000000500067221 */ /* 0x044fe20000000000 */
[----:B------:R-:W-:-:S04]  /*0140*/  FSETP.GEU.AND P0, PT, R0, -R5, PT ;  /* 0x800000050000720b */ /* 0x000fc80003f0e000 */
[----:B------:R-:W-:-:S05]  /*0150*/  FSEL R7, R6, RZ, P0 ;  /* 0x000000ff06077208 */ /* 0x000fca0000000000 */
[----:B------:R-:W-:Y:S01]  /*0160*/  STG.E desc[UR4][R2.64], R7 ;  /* 0x0000000702007986 */ /* 0x000fe2000c101904 */
[----:B------:R-:W-:Y:S05]  /*0170*/  EXIT ;  /* 0x000000000000794d */ /* 0x000fea0003800000 */
.L_x_0:
[----:B------:R-:W-:-:S00]  /*0180*/  BRA `(.L_x_0) ;  /* 0xfffffffc00fc7947 */ /* 0x000fc0000383ffff */
[----:B------:R-:W-:-:S00]  /*0190*/  NOP ;  /* 0x0000000000007918 */ /* 0x000fc00000000000 */
        /* <DEDUP_REMOVED lines=14> */
.L_x_1:


//--------------------- .nv.constant0.triton_poi_fused_convolution_relu_2 --------------------------
	.section	.nv.constant0.triton_poi_fused_convolution_relu_2,"a",@progbits
	.sectionflags	@""
	.align	4
.nv.constant0.triton_poi_fused_convolution_relu_2:
	.zero		548
